//
// Generated by NVIDIA NVVM Compiler
//
// Compiler Build ID: CL-36424714
// Cuda compilation tools, release 13.0, V13.0.88
// Based on NVVM 20.0.0
//

.version 9.0
.target sm_100
.address_size 64

	// .globl	default_function_kernel

.visible .entry default_function_kernel(
	.param .u64 .ptr .align 1 default_function_kernel_param_0,
	.param .u64 .ptr .align 1 default_function_kernel_param_1,
	.param .u64 .ptr .align 1 default_function_kernel_param_2,
	.param .u64 .ptr .align 1 default_function_kernel_param_3
)
.maxntid 50
{
	.reg .b32 	%r<9>;
	.reg .b32 	%f<8>;
	.reg .b64 	%rd<15>;

	ld.param.u64 	%rd1, [default_function_kernel_param_0];
	ld.param.u64 	%rd2, [default_function_kernel_param_1];
	ld.param.u64 	%rd3, [default_function_kernel_param_2];
	ld.param.u64 	%rd4, [default_function_kernel_param_3];
	cvta.to.global.u64 	%rd5, %rd1;
	cvta.to.global.u64 	%rd6, %rd4;
	cvta.to.global.u64 	%rd7, %rd3;
	cvta.to.global.u64 	%rd8, %rd2;
	mov.u32 	%r1, %ctaid.x;
	mov.u32 	%r2, %tid.x;
	mad.lo.s32 	%r3, %r1, 50, %r2;
	mul.wide.u32 	%rd9, %r3, 4;
	add.s64 	%rd10, %rd8, %rd9;
	ld.global.nc.f32 	%f1, [%rd10];
	mul.hi.u32 	%r4, %r1, 715827883;
	shl.b32 	%r5, %r4, 1;
	and.b32  	%r6, %r5, 12;
	add.s32 	%r7, %r1, %r6;
	and.b32  	%r8, %r7, 12;
	cvt.u64.u32 	%rd11, %r8;
	add.s64 	%rd12, %rd7, %rd11;
	ld.global.nc.f32 	%f2, [%rd12];
	sub.f32 	%f3, %f1, %f2;
	add.s64 	%rd13, %rd6, %rd11;
	ld.global.nc.f32 	%f4, [%rd13];
	add.f32 	%f5, %f4, 0f3727C5AC;
	sqrt.rn.f32 	%f6, %f5;
	div.rn.f32 	%f7, %f3, %f6;
	add.s64 	%rd14, %rd5, %rd9;
	st.global.f32 	[%rd14], %f7;
	ret;

}


// ===== COMPILED SASS (sm_100) =====

	.target	sm_100

	.elftype	@"ET_EXEC"


//--------------------- .note.nv.tkinfo           --------------------------
	.section	.note.nv.tkinfo,"",@"SHT_NOTE"
	.sectionflags	@"SHF_NOTE_NV_TKINFO"
	.tkinfo
        /*0018*/ 	.word	0x00000002
        /*0030*/ 	.string	""
        /*0030*/ 	.string	"ptxas"
        /*0030*/ 	.string	"Cuda compilation tools, release 13.0, V13.0.88"
        /*0030*/ 	.string	"Build cuda_13.0.r13.0/compiler.36424714_0"
        /*0030*/ 	.string	"-arch sm_100 -m 64 "



//--------------------- .note.nv.cuinfo           --------------------------
	.section	.note.nv.cuinfo,"",@"SHT_NOTE"
	.sectionflags	@"SHF_NOTE_NV_CUINFO"
        /*0018*/ 	.short	0x0002
        /*001a*/ 	.short	0x0064
        /*001c*/ 	.short	0x0082
	.zero		2


//--------------------- .nv.info                  --------------------------
	.section	.nv.info,"",@"SHT_CUDA_INFO"
	.align	4


	//----- nvinfo : EIATTR_REGCOUNT
	.align		4
        /*0000*/ 	.byte	0x04, 0x2f
        /*0002*/ 	.short	(.L_1 - .L_0)
	.align		4
.L_0:
        /*0004*/ 	.word	index@(default_function_kernel)
        /*0008*/ 	.word	0x00000010


	//----- nvinfo : EIATTR_FRAME_SIZE
	.align		4
.L_1:
        /*000c*/ 	.byte	0x04, 0x11
        /*000e*/ 	.short	(.L_3 - .L_2)
	.align		4
.L_2:
        /*0010*/ 	.word	index@($__internal_1_$__cuda_sm3x_div_rn_noftz_f32_slowpath)
        /*0014*/ 	.word	0x00000000


	//----- nvinfo : EIATTR_FRAME_SIZE
	.align		4
.L_3:
        /*0018*/ 	.byte	0x04, 0x11
        /*001a*/ 	.short	(.L_5 - .L_4)
	.align		4
.L_4:
        /*001c*/ 	.word	index@($__internal_0_$__cuda_sm20_sqrt_rn_f32_slowpath)
        /*0020*/ 	.word	0x00000000


	//----- nvinfo : EIATTR_FRAME_SIZE
	.align		4
.L_5:
        /*0024*/ 	.byte	0x04, 0x11
        /*0026*/ 	.short	(.L_7 - .L_6)
	.align		4
.L_6:
        /*0028*/ 	.word	index@(default_function_kernel)
        /*002c*/ 	.word	0x00000000


	//----- nvinfo : EIATTR_MIN_STACK_SIZE
	.align		4
.L_7:
        /*0030*/ 	.byte	0x04, 0x12
        /*0032*/ 	.short	(.L_9 - .L_8)
	.align		4
.L_8:
        /*0034*/ 	.word	index@(default_function_kernel)
        /*0038*/ 	.word	0x00000000
.L_9:


//--------------------- .nv.compat                --------------------------
	.section	.nv.compat,"",@"SHT_CUDA_COMPAT_INFO"
	.align	4
        /*0000*/ 	.byte	0x02, 0x09, 0x00, 0x00, 0x02, 0x02, 0x01, 0x00, 0x02, 0x05, 0x05, 0x00, 0x03, 0x07, 0x01, 0x01
        /*0010*/ 	.byte	0x02, 0x03, 0x00, 0x00, 0x02, 0x06, 0x01, 0x00, 0x04, 0x0b, 0x08, 0x00, 0x01, 0x00, 0x00, 0x00
        /*0020*/ 	.byte	0x00, 0x00, 0x00, 0x00


//--------------------- .nv.info.default_function_kernel --------------------------
	.section	.nv.info.default_function_kernel,"",@"SHT_CUDA_INFO"
	.sectionflags	@""
	.align	4


	//----- nvinfo : EIATTR_CUDA_API_VERSION
	.align		4
        /*0000*/ 	.byte	0x04, 0x37
        /*0002*/ 	.short	(.L_11 - .L_10)
.L_10:
        /*0004*/ 	.word	0x00000082


	//----- nvinfo : EIATTR_KPARAM_INFO
	.align		4
.L_11:
        /*0008*/ 	.byte	0x04, 0x17
        /*000a*/ 	.short	(.L_13 - .L_12)
.L_12:
        /*000c*/ 	.word	0x00000000
        /*0010*/ 	.short	0x0003
        /*0012*/ 	.short	0x0018
        /*0014*/ 	.byte	0x00, 0xf5, 0x21, 0x00


	//----- nvinfo : EIATTR_KPARAM_INFO
	.align		4
.L_13:
        /*0018*/ 	.byte	0x04, 0x17
        /*001a*/ 	.short	(.L_15 - .L_14)
.L_14:
        /*001c*/ 	.word	0x00000000
        /*0020*/ 	.short	0x0002
        /*0022*/ 	.short	0x0010
        /*0024*/ 	.byte	0x00, 0xf5, 0x21, 0x00


	//----- nvinfo : EIATTR_KPARAM_INFO
	.align		4
.L_15:
        /*0028*/ 	.byte	0x04, 0x17
        /*002a*/ 	.short	(.L_17 - .L_16)
.L_16:
        /*002c*/ 	.word	0x00000000
        /*0030*/ 	.short	0x0001
        /*0032*/ 	.short	0x0008
        /*0034*/ 	.byte	0x00, 0xf5, 0x21, 0x00


	//----- nvinfo : EIATTR_KPARAM_INFO
	.align		4
.L_17:
        /*0038*/ 	.byte	0x04, 0x17
        /*003a*/ 	.short	(.L_19 - .L_18)
.L_18:
        /*003c*/ 	.word	0x00000000
        /*0040*/ 	.short	0x0000
        /*0042*/ 	.short	0x0000
        /*0044*/ 	.byte	0x00, 0xf5, 0x21, 0x00


	//----- nvinfo : EIATTR_SPARSE_MMA_MASK
	.align		4
.L_19:
        /*0048*/ 	.byte	0x03, 0x50
        /*004a*/ 	.short	0x0000


	//----- nvinfo : EIATTR_MAXREG_COUNT
	.align		4
        /*004c*/ 	.byte	0x03, 0x1b
        /*004e*/ 	.short	0x00ff


	//----- nvinfo : EIATTR_MERCURY_ISA_VERSION
	.align		4
        /*0050*/ 	.byte	0x03, 0x5f
        /*0052*/ 	.short	0x0101


	//----- nvinfo : EIATTR_VRC_CTA_INIT_COUNT
	.align		4
        /*0054*/ 	.byte	0x02, 0x4a
	.zero		1
	.zero		1


	//----- nvinfo : EIATTR_EXIT_INSTR_OFFSETS
	.align		4
        /*0058*/ 	.byte	0x04, 0x1c
        /*005a*/ 	.short	(.L_21 - .L_20)


	//   ....[0]....
.L_20:
        /*005c*/ 	.word	0x00000320


	//----- nvinfo : EIATTR_MAX_THREADS
	.align		4
.L_21:
        /*0060*/ 	.byte	0x04, 0x05
        /*0062*/ 	.short	(.L_23 - .L_22)
.L_22:
        /*0064*/ 	.word	0x00000032
        /*0068*/ 	.word	0x00000001
        /*006c*/ 	.word	0x00000001


	//----- nvinfo : EIATTR_CRS_STACK_SIZE
	.align		4
.L_23:
        /*0070*/ 	.byte	0x04, 0x1e
        /*0072*/ 	.short	(.L_25 - .L_24)
.L_24:
        /*0074*/ 	.word	0x00000000


	//----- nvinfo : EIATTR_CBANK_PARAM_SIZE
	.align		4
.L_25:
        /*0078*/ 	.byte	0x03, 0x19
        /*007a*/ 	.short	0x0020


	//----- nvinfo : EIATTR_PARAM_CBANK
	.align		4
        /*007c*/ 	.byte	0x04, 0x0a
        /*007e*/ 	.short	(.L_27 - .L_26)
	.align		4
.L_26:
        /*0080*/ 	.word	index@(.nv.constant0.default_function_kernel)
        /*0084*/ 	.short	0x0380
        /*0086*/ 	.short	0x0020


	//----- nvinfo : EIATTR_SW_WAR
	.align		4
.L_27:
        /*0088*/ 	.byte	0x04, 0x36
        /*008a*/ 	.short	(.L_29 - .L_28)
.L_28:
        /*008c*/ 	.word	0x00000008
.L_29:


//--------------------- .nv.callgraph             --------------------------
	.section	.nv.callgraph,"",@"SHT_CUDA_CALLGRAPH"
	.align	4
	.sectionentsize	8
	.align		4
        /*0000*/ 	.word	0x00000000
	.align		4
        /*0004*/ 	.word	0xffffffff
	.align		4
        /*0008*/ 	.word	0x00000000
	.align		4
        /*000c*/ 	.word	0xfffffffe
	.align		4
        /*0010*/ 	.word	0x00000000
	.align		4
        /*0014*/ 	.word	0xfffffffd
	.align		4
        /*0018*/ 	.word	0x00000000
	.align		4
        /*001c*/ 	.word	0xfffffffc


//--------------------- .text.default_function_kernel --------------------------
	.section	.text.default_function_kernel,"ax",@progbits
	.align	128
        .global         default_function_kernel
        .type           default_function_kernel,@function
        .size           default_function_kernel,(.L_x_18 - default_function_kernel)
        .other          default_function_kernel,@"STO_CUDA_ENTRY STV_DEFAULT"
default_function_kernel:
.text.default_function_kernel:
[----:B------:R-:W-:Y:S01]  /*0000*/  LDC R1, c[0x0][0x37c] ;  /* 0x0000df00ff017b82 */ /* 0x000fe20000000800 */
[----:B------:R-:W0:Y:S01]  /*0010*/  S2R R5, SR_CTAID.X ;  /* 0x0000000000057919 */ /* 0x000e220000002500 */
[----:B------:R-:W1:Y:S06]  /*0020*/  LDCU.128 UR8, c[0x0][0x390] ;  /* 0x00007200ff0877ac */ /* 0x000e6c0008000c00 */
[----:B------:R-:W2:Y:S01]  /*0030*/  LDC.64 R2, c[0x0][0x388] ;  /* 0x0000e200ff027b82 */ /* 0x000ea20000000a00 */
[----:B------:R-:W3:Y:S01]  /*0040*/  S2R R4, SR_TID.X ;  /* 0x0000000000047919 */ /* 0x000ee20000002100 */
[----:B------:R-:W4:Y:S01]  /*0050*/  LDCU.64 UR4, c[0x0][0x358] ;  /* 0x00006b00ff0477ac */ /* 0x000f220008000a00 */
[----:B0-----:R-:W-:-:S04]  /*0060*/  IMAD.HI.U32 R0, R5, 0x2aaaaaab, RZ ;  /* 0x2aaaaaab05007827 */ /* 0x001fc800078e00ff */
[----:B------:R-:W-:-:S05]  /*0070*/  IMAD.SHL.U32 R0, R0, 0x2, RZ ;  /* 0x0000000200007824 */ /* 0x000fca00078e00ff */
[----:B------:R-:W-:-:S05]  /*0080*/  LOP3.LUT R0, R0, 0xc, RZ, 0xc0, !PT ;  /* 0x0000000c00007812 */ /* 0x000fca00078ec0ff */
[----:B------:R-:W-:-:S05]  /*0090*/  IMAD.IADD R0, R0, 0x1, R5 ;  /* 0x0000000100007824 */ /* 0x000fca00078e0205 */
[----:B------:R-:W-:-:S04]  /*00a0*/  LOP3.LUT R0, R0, 0xc, RZ, 0xc0, !PT ;  /* 0x0000000c00007812 */ /* 0x000fc800078ec0ff */
[----:B-1----:R-:W-:-:S05]  /*00b0*/  IADD3 R8, P0, PT, R0, UR10, RZ ;  /* 0x0000000a00087c10 */ /* 0x002fca000ff1e0ff */
[----:B------:R-:W-:-:S05]  /*00c0*/  IMAD.X R9, RZ, RZ, UR11, P0 ;  /* 0x0000000bff097e24 */ /* 0x000fca00080e06ff */
[----:B----4-:R-:W4:Y:S01]  /*00d0*/  LDG.E.CONSTANT R8, desc[UR4][R8.64] ;  /* 0x0000000408087981 */ /* 0x010f22000c1e9900 */
[----:B------:R-:W-:Y:S01]  /*00e0*/  IADD3 R6, P0, PT, R0, UR8, RZ ;  /* 0x0000000800067c10 */ /* 0x000fe2000ff1e0ff */
[----:B---3--:R-:W-:-:S04]  /*00f0*/  IMAD R4, R5, 0x32, R4 ;  /* 0x0000003205047824 */ /* 0x008fc800078e0204 */
[----:B------:R-:W-:Y:S02]  /*0100*/  IMAD.X R7, RZ, RZ, UR9, P0 ;  /* 0x00000009ff077e24 */ /* 0x000fe400080e06ff */
[----:B--2---:R-:W-:-:S04]  /*0110*/  IMAD.WIDE.U32 R2, R4, 0x4, R2 ;  /* 0x0000000404027825 */ /* 0x004fc800078e0002 */
[----:B------:R-:W2:Y:S04]  /*0120*/  LDG.E.CONSTANT R7, desc[UR4][R6.64] ;  /* 0x0000000406077981 */ /* 0x000ea8000c1e9900 */
[----:B------:R4:W2:Y:S02]  /*0130*/  LDG.E.CONSTANT R0, desc[UR4][R2.64] ;  /* 0x0000000402007981 */ /* 0x0008a4000c1e9900 */
[----:B----4-:R-:W-:-:S04]  /*0140*/  FADD R2, R8, 9.9999997473787516356e-06 ;  /* 0x3727c5ac08027421 */ /* 0x010fc80000000000 */
[----:B------:R-:W-:Y:S01]  /*0150*/  VIADD R10, R2, 0xf3000000 ;  /* 0xf3000000020a7836 */ /* 0x000fe20000000000 */
[----:B------:R0:W1:Y:S04]  /*0160*/  MUFU.RSQ R5, R2 ;  /* 0x0000000200057308 */ /* 0x0000680000001400 */
[----:B------:R-:W-:Y:S01]  /*0170*/  ISETP.GT.U32.AND P0, PT, R10, 0x727fffff, PT ;  /* 0x727fffff0a00780c */ /* 0x000fe20003f04070 */
[----:B--2---:R-:W-:-:S12]  /*0180*/  FADD R0, R0, -R7 ;  /* 0x8000000700007221 */ /* 0x004fd80000000000 */
[----:B01----:R-:W-:Y:S05]  /*0190*/  @!P0 BRA `(.L_x_0) ;  /* 0x0000000000108947 */ /* 0x003fea0003800000 */
[----:B------:R-:W-:-:S07]  /*01a0*/  MOV R7, 0x1c0 ;  /* 0x000001c000077802 */ /* 0x000fce0000000f00 */
[----:B------:R-:W-:Y:S05]  /*01b0*/  CALL.REL.NOINC `($__internal_0_$__cuda_sm20_sqrt_rn_f32_slowpath) ;  /* 0x00000000005c7944 */ /* 0x000fea0003c00000 */
[----:B------:R-:W-:Y:S01]  /*01c0*/  MOV R3, R5 ;  /* 0x0000000500037202 */ /* 0x000fe20000000f00 */
[----:B------:R-:W-:Y:S06]  /*01d0*/  BRA `(.L_x_1) ;  /* 0x0000000000107947 */ /* 0x000fec0003800000 */
.L_x_0:
[----:B------:R-:W-:Y:S01]  /*01e0*/  FMUL.FTZ R3, R2, R5 ;  /* 0x0000000502037220 */ /* 0x000fe20000410000 */
[----:B------:R-:W-:-:S03]  /*01f0*/  FMUL.FTZ R5, R5, 0.5 ;  /* 0x3f00000005057820 */ /* 0x000fc60000410000 */
[----:B------:R-:W-:-:S04]  /*0200*/  FFMA R2, -R3, R3, R2 ;  /* 0x0000000303027223 */ /* 0x000fc80000000102 */
[----:B------:R-:W-:-:S07]  /*0210*/  FFMA R3, R2, R5, R3 ;  /* 0x0000000502037223 */ /* 0x000fce0000000003 */
.L_x_1:
[----:B------:R-:W0:Y:S01]  /*0220*/  MUFU.RCP R2, R3 ;  /* 0x0000000300027308 */ /* 0x000e220000001000 */
[----:B------:R-:W-:Y:S07]  /*0230*/  BSSY.RECONVERGENT B0, `(.L_x_2) ;  /* 0x000000b000007945 */ /* 0x000fee0003800200 */
[----:B------:R-:W1:Y:S01]  /*0240*/  FCHK P0, R0, R3 ;  /* 0x0000000300007302 */ /* 0x000e620000000000 */
[----:B0-----:R-:W-:-:S04]  /*0250*/  FFMA R5, R2, -R3, 1 ;  /* 0x3f80000002057423 */ /* 0x001fc80000000803 */
[----:B------:R-:W-:-:S04]  /*0260*/  FFMA R5, R2, R5, R2 ;  /* 0x0000000502057223 */ /* 0x000fc80000000002 */
[----:B------:R-:W-:-:S04]  /*0270*/  FFMA R2, R0, R5, RZ ;  /* 0x0000000500027223 */ /* 0x000fc800000000ff */
[----:B------:R-:W-:-:S04]  /*0280*/  FFMA R6, R2, -R3, R0 ;  /* 0x8000000302067223 */ /* 0x000fc80000000000 */
[----:B------:R-:W-:Y:S01]  /*0290*/  FFMA R7, R5, R6, R2 ;  /* 0x0000000605077223 */ /* 0x000fe20000000002 */
[----:B-1----:R-:W-:Y:S06]  /*02a0*/  @!P0 BRA `(.L_x_3) ;  /* 0x00000000000c8947 */ /* 0x002fec0003800000 */
[----:B------:R-:W-:-:S07]  /*02b0*/  MOV R2, 0x2d0 ;  /* 0x000002d000027802 */ /* 0x000fce0000000f00 */
[----:B------:R-:W-:Y:S05]  /*02c0*/  CALL.REL.NOINC `($__internal_1_$__cuda_sm3x_div_rn_noftz_f32_slowpath) ;  /* 0x0000000000787944 */ /* 0x000fea0003c00000 */
[----:B------:R-:W-:-:S07]  /*02d0*/  IMAD.MOV.U32 R7, RZ, RZ, R0 ;  /* 0x000000ffff077224 */ /* 0x000fce00078e0000 */
.L_x_3:
[----:B------:R-:W-:Y:S05]  /*02e0*/  BSYNC.RECONVERGENT B0 ;  /* 0x0000000000007941 */ /* 0x000fea0003800200 */
.L_x_2:
[----:B------:R-:W0:Y:S02]  /*02f0*/  LDC.64 R2, c[0x0][0x380] ;  /* 0x0000e000ff027b82 */ /* 0x000e240000000a00 */
[----:B0-----:R-:W-:-:S05]  /*0300*/  IMAD.WIDE.U32 R4, R4, 0x4, R2 ;  /* 0x0000000404047825 */ /* 0x001fca00078e0002 */
[----:B------:R-:W-:Y:S01]  /*0310*/  STG.E desc[UR4][R4.64], R7 ;  /* 0x0000000704007986 */ /* 0x000fe2000c101904 */
[----:B------:R-:W-:Y:S05]  /*0320*/  EXIT ;  /* 0x000000000000794d */ /* 0x000fea0003800000 */
        .weak           $__internal_0_$__cuda_sm20_sqrt_rn_f32_slowpath
        .type           $__internal_0_$__cuda_sm20_sqrt_rn_f32_slowpath,@function
        .size           $__internal_0_$__cuda_sm20_sqrt_rn_f32_slowpath,($__internal_1_$__cuda_sm3x_div_rn_noftz_f32_slowpath - $__internal_0_$__cuda_sm20_sqrt_rn_f32_slowpath)
$__internal_0_$__cuda_sm20_sqrt_rn_f32_slowpath:
[----:B------:R-:W-:-:S13]  /*0330*/  LOP3.LUT P0, RZ, R2, 0x7fffffff, RZ, 0xc0, !PT ;  /* 0x7fffffff02ff7812 */ /* 0x000fda000780c0ff */
[----:B------:R-:W-:Y:S01]  /*0340*/  @!P0 IMAD.MOV.U32 R3, RZ, RZ, R2 ;  /* 0x000000ffff038224 */ /* 0x000fe200078e0002 */
[----:B------:R-:W-:Y:S06]  /*0350*/  @!P0 BRA `(.L_x_4) ;  /* 0x0000000000448947 */ /* 0x000fec0003800000 */
[----:B------:R-:W-:-:S13]  /*0360*/  FSETP.GEU.FTZ.AND P0, PT, R2, RZ, PT ;  /* 0x000000ff0200720b */ /* 0x000fda0003f1e000 */
[----:B------:R-:W-:Y:S01]  /*0370*/  @!P0 IMAD.MOV.U32 R3, RZ, RZ, 0x7fffffff ;  /* 0x7fffffffff038424 */ /* 0x000fe200078e00ff */
[----:B------:R-:W-:Y:S06]  /*0380*/  @!P0 BRA `(.L_x_4) ;  /* 0x0000000000388947 */ /* 0x000fec0003800000 */
[----:B------:R-:W-:-:S13]  /*0390*/  FSETP.GTU.FTZ.AND P0, PT, |R2|, +INF , PT ;  /* 0x7f8000000200780b */ /* 0x000fda0003f1c200 */
[----:B------:R-:W-:Y:S01]  /*03a0*/  @P0 FADD.FTZ R3, R2, 1 ;  /* 0x3f80000002030421 */ /* 0x000fe20000010000 */
[----:B------:R-:W-:Y:S06]  /*03b0*/  @P0 BRA `(.L_x_4) ;  /* 0x00000000002c0947 */ /* 0x000fec0003800000 */
[----:B------:R-:W-:-:S13]  /*03c0*/  FSETP.NEU.FTZ.AND P0, PT, |R2|, +INF , PT ;  /* 0x7f8000000200780b */ /* 0x000fda0003f1d200 */
[----:B------:R-:W-:Y:S01]  /*03d0*/  @!P0 IMAD.MOV.U32 R3, RZ, RZ, R2 ;  /* 0x000000ffff038224 */ /* 0x000fe200078e0002 */
[----:B------:R-:W-:Y:S06]  /*03e0*/  @!P0 BRA `(.L_x_4) ;  /* 0x0000000000208947 */ /* 0x000fec0003800000 */
[----:B------:R-:W-:-:S04]  /*03f0*/  FFMA R2, R2, 1.84467440737095516160e+19, RZ ;  /* 0x5f80000002027823 */ /* 0x000fc800000000ff */
[----:B------:R-:W0:Y:S02]  /*0400*/  MUFU.RSQ R3, R2 ;  /* 0x0000000200037308 */ /* 0x000e240000001400 */
[----:B0-----:R-:W-:Y:S01]  /*0410*/  FMUL.FTZ R5, R2, R3 ;  /* 0x0000000302057220 */ /* 0x001fe20000410000 */
[----:B------:R-:W-:-:S03]  /*0420*/  FMUL.FTZ R3, R3, 0.5 ;  /* 0x3f00000003037820 */ /* 0x000fc60000410000 */
[----:B------:R-:W-:-:S04]  /*0430*/  FADD.FTZ R6, -R5, -RZ ;  /* 0x800000ff05067221 */ /* 0x000fc80000010100 */
[----:B------:R-:W-:-:S04]  /*0440*/  FFMA R6, R5, R6, R2 ;  /* 0x0000000605067223 */ /* 0x000fc80000000002 */
[----:B------:R-:W-:-:S04]  /*0450*/  FFMA R3, R6, R3, R5 ;  /* 0x0000000306037223 */ /* 0x000fc80000000005 */
[----:B------:R-:W-:-:S07]  /*0460*/  FMUL.FTZ R3, R3, 2.3283064365386962891e-10 ;  /* 0x2f80000003037820 */ /* 0x000fce0000410000 */
.L_x_4:
[----:B------:R-:W-:Y:S01]  /*0470*/  MOV R5, R3 ;  /* 0x0000000300057202 */ /* 0x000fe20000000f00 */
[----:B------:R-:W-:Y:S02]  /*0480*/  IMAD.MOV.U32 R2, RZ, RZ, R7 ;  /* 0x000000ffff027224 */ /* 0x000fe400078e0007 */
[----:B------:R-:W-:-:S04]  /*0490*/  IMAD.MOV.U32 R3, RZ, RZ, 0x0 ;  /* 0x00000000ff037424 */ /* 0x000fc800078e00ff */
[----:B------:R-:W-:Y:S05]  /*04a0*/  RET.REL.NODEC R2 `(default_function_kernel) ;  /* 0xfffffff802d47950 */ /* 0x000fea0003c3ffff */
        .weak           $__internal_1_$__cuda_sm3x_div_rn_noftz_f32_slowpath
        .type           $__internal_1_$__cuda_sm3x_div_rn_noftz_f32_slowpath,@function
        .size           $__internal_1_$__cuda_sm3x_div_rn_noftz_f32_slowpath,(.L_x_18 - $__internal_1_$__cuda_sm3x_div_rn_noftz_f32_slowpath)
$__internal_1_$__cuda_sm3x_div_rn_noftz_f32_slowpath:
[----:B------:R-:W-:Y:S01]  /*04b0*/  SHF.R.U32.HI R6, RZ, 0x17, R3 ;  /* 0x00000017ff067819 */ /* 0x000fe20000011603 */
[----:B------:R-:W-:Y:S01]  /*04c0*/  BSSY.RECONVERGENT B1, `(.L_x_5) ;  /* 0x0000063000017945 */ /* 0x000fe20003800200 */
[----:B------:R-:W-:Y:S02]  /*04d0*/  SHF.R.U32.HI R5, RZ, 0x17, R0 ;  /* 0x00000017ff057819 */ /* 0x000fe40000011600 */
[----:B------:R-:W-:Y:S02]  /*04e0*/  LOP3.LUT R10, R6, 0xff, RZ, 0xc0, !PT ;  /* 0x000000ff060a7812 */ /* 0x000fe400078ec0ff */
[----:B------:R-:W-:Y:S02]  /*04f0*/  LOP3.LUT R5, R5, 0xff, RZ, 0xc0, !PT ;  /* 0x000000ff05057812 */ /* 0x000fe400078ec0ff */
[----:B------:R-:W-:Y:S01]  /*0500*/  MOV R6, R0 ;  /* 0x0000000000067202 */ /* 0x000fe20000000f00 */
[----:B------:R-:W-:Y:S02]  /*0510*/  VIADD R9, R10, 0xffffffff ;  /* 0xffffffff0a097836 */ /* 0x000fe40000000000 */
[----:B------:R-:W-:-:S03]  /*0520*/  VIADD R8, R5, 0xffffffff ;  /* 0xffffffff05087836 */ /* 0x000fc60000000000 */
[----:B------:R-:W-:-:S04]  /*0530*/  ISETP.GT.U32.AND P0, PT, R9, 0xfd, PT ;  /* 0x000000fd0900780c */ /* 0x000fc80003f04070 */
[----:B------:R-:W-:-:S13]  /*0540*/  ISETP.GT.U32.OR P0, PT, R8, 0xfd, P0 ;  /* 0x000000fd0800780c */ /* 0x000fda0000704470 */
[----:B------:R-:W-:Y:S01]  /*0550*/  @!P0 IMAD.MOV.U32 R7, RZ, RZ, RZ ;  /* 0x000000ffff078224 */ /* 0x000fe200078e00ff */
[----:B------:R-:W-:Y:S06]  /*0560*/  @!P0 BRA `(.L_x_6) ;  /* 0x00000000005c8947 */ /* 0x000fec0003800000 */
[----:B------:R-:W-:Y:S02]  /*0570*/  FSETP.GTU.FTZ.AND P1, PT, |R3|, +INF , PT ;  /* 0x7f8000000300780b */ /* 0x000fe40003f3c200 */
[----:B------:R-:W-:-:S04]  /*0580*/  FSETP.GTU.FTZ.AND P0, PT, |R0|, +INF , PT ;  /* 0x7f8000000000780b */ /* 0x000fc80003f1c200 */
[----:B------:R-:W-:-:S13]  /*0590*/  PLOP3.LUT P0, PT, P0, P1, PT, 0xf8, 0x8f ;  /* 0x00000000008f781c */ /* 0x000fda0000703f70 */
[----:B------:R-:W-:Y:S05]  /*05a0*/  @P0 BRA `(.L_x_7) ;  /* 0x00000004004c0947 */ /* 0x000fea0003800000 */
[----:B------:R-:W-:-:S13]  /*05b0*/  LOP3.LUT P0, RZ, R3, 0x7fffffff, R6, 0xc8, !PT ;  /* 0x7fffffff03ff7812 */ /* 0x000fda000780c806 */
[----:B------:R-:W-:Y:S05]  /*05c0*/  @!P0 BRA `(.L_x_8) ;  /* 0x00000004003c8947 */ /* 0x000fea0003800000 */
[C---:B------:R-:W-:Y:S02]  /*05d0*/  FSETP.NEU.FTZ.AND P2, PT, |R0|.reuse, +INF , PT ;  /* 0x7f8000000000780b */ /* 0x040fe40003f5d200 */
[----:B------:R-:W-:Y:S02]  /*05e0*/  FSETP.NEU.FTZ.AND P1, PT, |R3|, +INF , PT ;  /* 0x7f8000000300780b */ /* 0x000fe40003f3d200 */
[----:B------:R-:W-:-:S11]  /*05f0*/  FSETP.NEU.FTZ.AND P0, PT, |R0|, +INF , PT ;  /* 0x7f8000000000780b */ /* 0x000fd60003f1d200 */
[----:B------:R-:W-:Y:S05]  /*0600*/  @!P1 BRA !P2, `(.L_x_8) ;  /* 0x00000004002c9947 */ /* 0x000fea0005000000 */
[----:B------:R-:W-:-:S04]  /*0610*/  LOP3.LUT P2, RZ, R6, 0x7fffffff, RZ, 0xc0, !PT ;  /* 0x7fffffff06ff7812 */ /* 0x000fc8000784c0ff */
[----:B------:R-:W-:-:S13]  /*0620*/  PLOP3.LUT P1, PT, P1, P2, PT, 0x2f, 0xf2 ;  /* 0x0000000000f2781c */ /* 0x000fda0000f24577 */
[----:B------:R-:W-:Y:S05]  /*0630*/  @P1 BRA `(.L_x_9) ;  /* 0x0000000400181947 */ /* 0x000fea0003800000 */
[----:B------:R-:W-:-:S04]  /*0640*/  LOP3.LUT P1, RZ, R3, 0x7fffffff, RZ, 0xc0, !PT ;  /* 0x7fffffff03ff7812 */ /* 0x000fc8000782c0ff */
[----:B------:R-:W-:-:S13]  /*0650*/  PLOP3.LUT P0, PT, P0, P1, PT, 0x2f, 0xf2 ;  /* 0x0000000000f2781c */ /* 0x000fda0000702577 */
[----:B------:R-:W-:Y:S05]  /*0660*/  @P0 BRA `(.L_x_10) ;  /* 0x0000000400000947 */ /* 0x000fea0003800000 */
[----:B------:R-:W-:Y:S02]  /*0670*/  ISETP.GE.AND P0, PT, R8, RZ, PT ;  /* 0x000000ff0800720c */ /* 0x000fe40003f06270 */
[----:B------:R-:W-:-:S11]  /*0680*/  ISETP.GE.AND P1, PT, R9, RZ, PT ;  /* 0x000000ff0900720c */ /* 0x000fd60003f26270 */
[----:B------:R-:W-:Y:S02]  /*0690*/  @P0 IMAD.MOV.U32 R7, RZ, RZ, RZ ;  /* 0x000000ffff070224 */ /* 0x000fe400078e00ff */
[----:B------:R-:W-:Y:S01]  /*06a0*/  @!P0 FFMA R6, R0, 1.84467440737095516160e+19, RZ ;  /* 0x5f80000000068823 */ /* 0x000fe200000000ff */
[----:B------:R-:W-:Y:S02]  /*06b0*/  @!P0 IMAD.MOV.U32 R7, RZ, RZ, -0x40 ;  /* 0xffffffc0ff078424 */ /* 0x000fe400078e00ff */
[----:B------:R-:W-:-:S03]  /*06c0*/  @!P1 FFMA R3, R3, 1.84467440737095516160e+19, RZ ;  /* 0x5f80000003039823 */ /* 0x000fc600000000ff */
[----:B------:R-:W-:-:S07]  /*06d0*/  @!P1 IADD3 R7, PT, PT, R7, 0x40, RZ ;  /* 0x0000004007079810 */ /* 0x000fce0007ffe0ff */
.L_x_6:
[----:B------:R-:W-:Y:S01]  /*06e0*/  LEA R0, R10, 0xc0800000, 0x17 ;  /* 0xc08000000a007811 */ /* 0x000fe200078eb8ff */
[----:B------:R-:W-:Y:S01]  /*06f0*/  VIADD R5, R5, 0xffffff81 ;  /* 0xffffff8105057836 */ /* 0x000fe20000000000 */
[----:B------:R-:W-:Y:S03]  /*0700*/  BSSY.RECONVERGENT B2, `(.L_x_11) ;  /* 0x0000035000027945 */ /* 0x000fe60003800200 */
[----:B------:R-:W-:Y:S02]  /*0710*/  IMAD.IADD R3, R3, 0x1, -R0 ;  /* 0x0000000103037824 */ /* 0x000fe400078e0a00 */
[----:B------:R-:W-:Y:S02]  /*0720*/  IMAD R0, R5, -0x800000, R6 ;  /* 0xff80000005007824 */ /* 0x000fe400078e0206 */
[----:B------:R-:W0:Y:S01]  /*0730*/  MUFU.RCP R8, R3 ;  /* 0x0000000300087308 */ /* 0x000e220000001000 */
[----:B------:R-:W-:-:S04]  /*0740*/  FADD.FTZ R9, -R3, -RZ ;  /* 0x800000ff03097221 */ /* 0x000fc80000010100 */
[----:B0-----:R-:W-:-:S04]  /*0750*/  FFMA R11, R8, R9, 1 ;  /* 0x3f800000080b7423 */ /* 0x001fc80000000009 */
[----:B------:R-:W-:-:S04]  /*0760*/  FFMA R13, R8, R11, R8 ;  /* 0x0000000b080d7223 */ /* 0x000fc80000000008 */
[----:B------:R-:W-:-:S04]  /*0770*/  FFMA R6, R0, R13, RZ ;  /* 0x0000000d00067223 */ /* 0x000fc800000000ff */
[----:B------:R-:W-:-:S04]  /*0780*/  FFMA R11, R9, R6, R0 ;  /* 0x00000006090b7223 */ /* 0x000fc80000000000 */
[----:B------:R-:W-:Y:S01]  /*0790*/  FFMA R8, R13, R11, R6 ;  /* 0x0000000b0d087223 */ /* 0x000fe20000000006 */
[----:B------:R-:W-:-:S03]  /*07a0*/  IADD3 R6, PT, PT, R5, 0x7f, -R10 ;  /* 0x0000007f05067810 */ /* 0x000fc60007ffe80a */
[----:B------:R-:W-:Y:S02]  /*07b0*/  FFMA R9, R9, R8, R0 ;  /* 0x0000000809097223 */ /* 0x000fe40000000000 */
[----:B------:R-:W-:Y:S02]  /*07c0*/  IMAD.IADD R6, R6, 0x1, R7 ;  /* 0x0000000106067824 */ /* 0x000fe400078e0207 */
[----:B------:R-:W-:-:S05]  /*07d0*/  FFMA R0, R13, R9, R8 ;  /* 0x000000090d007223 */ /* 0x000fca0000000008 */
[----:B------:R-:W-:-:S04]  /*07e0*/  SHF.R.U32.HI R3, RZ, 0x17, R0 ;  /* 0x00000017ff037819 */ /* 0x000fc80000011600 */
[----:B------:R-:W-:-:S04]  /*07f0*/  LOP3.LUT R3, R3, 0xff, RZ, 0xc0, !PT ;  /* 0x000000ff03037812 */ /* 0x000fc800078ec0ff */
[----:B------:R-:W-:-:S05]  /*0800*/  IADD3 R7, PT, PT, R3, R6, RZ ;  /* 0x0000000603077210 */ /* 0x000fca0007ffe0ff */
[----:B------:R-:W-:-:S05]  /*0810*/  VIADD R3, R7, 0xffffffff ;  /* 0xffffffff07037836 */ /* 0x000fca0000000000 */
[----:B------:R-:W-:-:S13]  /*0820*/  ISETP.GE.U32.AND P0, PT, R3, 0xfe, PT ;  /* 0x000000fe0300780c */ /* 0x000fda0003f06070 */
[----:B------:R-:W-:Y:S05]  /*0830*/  @!P0 BRA `(.L_x_12) ;  /* 0x0000000000808947 */ /* 0x000fea0003800000 */
[----:B------:R-:W-:-:S13]  /*0840*/  ISETP.GT.AND P0, PT, R7, 0xfe, PT ;  /* 0x000000fe0700780c */ /* 0x000fda0003f04270 */
[----:B------:R-:W-:Y:S05]  /*0850*/  @P0 BRA `(.L_x_13) ;  /* 0x00000000006c0947 */ /* 0x000fea0003800000 */
[----:B------:R-:W-:-:S13]  /*0860*/  ISETP.GE.AND P0, PT, R7, 0x1, PT ;  /* 0x000000010700780c */ /* 0x000fda0003f06270 */
[----:B------:R-:W-:Y:S05]  /*0870*/  @P0 BRA `(.L_x_14) ;  /* 0x0000000000740947 */ /* 0x000fea0003800000 */
[----:B------:R-:W-:Y:S02]  /*0880*/  ISETP.GE.AND P0, PT, R7, -0x18, PT ;  /* 0xffffffe80700780c */ /* 0x000fe40003f06270 */
[----:B------:R-:W-:-:S11]  /*0890*/  LOP3.LUT R0, R0, 0x80000000, RZ, 0xc0, !PT ;  /* 0x8000000000007812 */ /* 0x000fd600078ec0ff */
[----:B------:R-:W-:Y:S05]  /*08a0*/  @!P0 BRA `(.L_x_14) ;  /* 0x0000000000688947 */ /* 0x000fea0003800000 */
[CCC-:B------:R-:W-:Y:S01]  /*08b0*/  FFMA.RZ R3, R13.reuse, R9.reuse, R8.reuse ;  /* 0x000000090d037223 */ /* 0x1c0fe2000000c008 */
[-CC-:B------:R-:W-:Y:S01]  /*08c0*/  FFMA.RM R6, R13, R9.reuse, R8.reuse ;  /* 0x000000090d067223 */ /* 0x180fe20000004008 */
[C---:B------:R-:W-:Y:S02]  /*08d0*/  ISETP.NE.AND P2, PT, R7.reuse, RZ, PT ;  /* 0x000000ff0700720c */ /* 0x040fe40003f45270 */
[----:B------:R-:W-:Y:S02]  /*08e0*/  ISETP.NE.AND P1, PT, R7, RZ, PT ;  /* 0x000000ff0700720c */ /* 0x000fe40003f25270 */
[----:B------:R-:W-:Y:S01]  /*08f0*/  LOP3.LUT R5, R3, 0x7fffff, RZ, 0xc0, !PT ;  /* 0x007fffff03057812 */ /* 0x000fe200078ec0ff */
[----:B------:R-:W-:Y:S01]  /*0900*/  FFMA.RP R3, R13, R9, R8 ;  /* 0x000000090d037223 */ /* 0x000fe20000008008 */
[----:B------:R-:W-:Y:S02]  /*0910*/  VIADD R8, R7, 0x20 ;  /* 0x0000002007087836 */ /* 0x000fe40000000000 */
[----:B------:R-:W-:Y:S01]  /*0920*/  LOP3.LUT R5, R5, 0x800000, RZ, 0xfc, !PT ;  /* 0x0080000005057812 */ /* 0x000fe200078efcff */
[----:B------:R-:W-:Y:S01]  /*0930*/  IMAD.MOV R7, RZ, RZ, -R7 ;  /* 0x000000ffff077224 */ /* 0x000fe200078e0a07 */
[----:B------:R-:W-:-:S02]  /*0940*/  FSETP.NEU.FTZ.AND P0, PT, R3, R6, PT ;  /* 0x000000060300720b */ /* 0x000fc40003f1d000 */
[----:B------:R-:W-:Y:S02]  /*0950*/  SHF.L.U32 R8, R5, R8, RZ ;  /* 0x0000000805087219 */ /* 0x000fe400000006ff */
[----:B------:R-:W-:Y:S02]  /*0960*/  SEL R6, R7, RZ, P2 ;  /* 0x000000ff07067207 */ /* 0x000fe40001000000 */
[----:B------:R-:W-:Y:S02]  /*0970*/  ISETP.NE.AND P1, PT, R8, RZ, P1 ;  /* 0x000000ff0800720c */ /* 0x000fe40000f25270 */
[----:B------:R-:W-:Y:S02]  /*0980*/  SHF.R.U32.HI R6, RZ, R6, R5 ;  /* 0x00000006ff067219 */ /* 0x000fe40000011605 */
[----:B------:R-:W-:Y:S02]  /*0990*/  PLOP3.LUT P0, PT, P0, P1, PT, 0xf8, 0x8f ;  /* 0x00000000008f781c */ /* 0x000fe40000703f70 */
[----:B------:R-:W-:-:S02]  /*09a0*/  SHF.R.U32.HI R8, RZ, 0x1, R6 ;  /* 0x00000001ff087819 */ /* 0x000fc40000011606 */
[----:B------:R-:W-:-:S04]  /*09b0*/  SEL R3, RZ, 0x1, !P0 ;  /* 0x00000001ff037807 */ /* 0x000fc80004000000 */
[----:B------:R-:W-:-:S04]  /*09c0*/  LOP3.LUT R3, R3, 0x1, R8, 0xf8, !PT ;  /* 0x0000000103037812 */ /* 0x000fc800078ef808 */
[----:B------:R-:W-:-:S04]  /*09d0*/  LOP3.LUT R3, R3, R6, RZ, 0xc0, !PT ;  /* 0x0000000603037212 */ /* 0x000fc800078ec0ff */
[----:B------:R-:W-:-:S04]  /*09e0*/  IADD3 R3, PT, PT, R8, R3, RZ ;  /* 0x0000000308037210 */ /* 0x000fc80007ffe0ff */
[----:B------:R-:W-:Y:S01]  /*09f0*/  LOP3.LUT R0, R3, R0, RZ, 0xfc, !PT ;  /* 0x0000000003007212 */ /* 0x000fe200078efcff */
[----:B------:R-:W-:Y:S06]  /*0a00*/  BRA `(.L_x_14) ;  /* 0x0000000000107947 */ /* 0x000fec0003800000 */
.L_x_13:
[----:B------:R-:W-:-:S04]  /*0a10*/  LOP3.LUT R0, R0, 0x80000000, RZ, 0xc0, !PT ;  /* 0x8000000000007812 */ /* 0x000fc800078ec0ff */
[----:B------:R-:W-:Y:S01]  /*0a20*/  LOP3.LUT R0, R0, 0x7f800000, RZ, 0xfc, !PT ;  /* 0x7f80000000007812 */ /* 0x000fe200078efcff */
[----:B------:R-:W-:Y:S06]  /*0a30*/  BRA `(.L_x_14) ;  /* 0x0000000000047947 */ /* 0x000fec0003800000 */
.L_x_12:
[----:B------:R-:W-:-:S07]  /*0a40*/  IMAD R0, R6, 0x800000, R0 ;  /* 0x0080000006007824 */ /* 0x000fce00078e0200 */
.L_x_14:
[----:B------:R-:W-:Y:S05]  /*0a50*/  BSYNC.RECONVERGENT B2 ;  /* 0x0000000000027941 */ /* 0x000fea0003800200 */
.L_x_11:
[----:B------:R-:W-:Y:S05]  /*0a60*/  BRA `(.L_x_15) ;  /* 0x0000000000207947 */ /* 0x000fea0003800000 */
.L_x_10:
[----:B------:R-:W-:-:S04]  /*0a70*/  LOP3.LUT R0, R3, 0x80000000, R6, 0x48, !PT ;  /* 0x8000000003007812 */ /* 0x000fc800078e4806 */
[----:B------:R-:W-:Y:S01]  /*0a80*/  LOP3.LUT R0, R0, 0x7f800000, RZ, 0xfc, !PT ;  /* 0x7f80000000007812 */ /* 0x000fe200078efcff */
[----:B------:R-:W-:Y:S06]  /*0a90*/  BRA `(.L_x_15) ;  /* 0x0000000000147947 */ /* 0x000fec0003800000 */
.L_x_9:
[----:B------:R-:W-:Y:S01]  /*0aa0*/  LOP3.LUT R0, R3, 0x80000000, R6, 0x48, !PT ;  /* 0x8000000003007812 */ /* 0x000fe200078e4806 */
[----:B------:R-:W-:Y:S06]  /*0ab0*/  BRA `(.L_x_15) ;  /* 0x00000000000c7947 */ /* 0x000fec0003800000 */
.L_x_8:
[----:B------:R-:W0:Y:S01]  /*0ac0*/  MUFU.RSQ R0, -QNAN ;  /* 0xffc0000000007908 */ /* 0x000e220000001400 */
[----:B------:R-:W-:Y:S05]  /*0ad0*/  BRA `(.L_x_15) ;  /* 0x0000000000047947 */ /* 0x000fea0003800000 */
.L_x_7:
[----:B------:R-:W-:-:S07]  /*0ae0*/  FADD.FTZ R0, R0, R3 ;  /* 0x0000000300007221 */ /* 0x000fce0000010000 */
.L_x_15:
[----:B------:R-:W-:Y:S05]  /*0af0*/  BSYNC.RECONVERGENT B1 ;  /* 0x0000000000017941 */ /* 0x000fea0003800200 */
.L_x_5:
[----:B------:R-:W-:-:S04]  /*0b00*/  IMAD.MOV.U32 R3, RZ, RZ, 0x0 ;  /* 0x00000000ff037424 */ /* 0x000fc800078e00ff */
[----:B0-----:R-:W-:Y:S05]  /*0b10*/  RET.REL.NODEC R2 `(default_function_kernel) ;  /* 0xfffffff402387950 */ /* 0x001fea0003c3ffff */
.L_x_16:
[----:B------:R-:W-:-:S00]  /*0b20*/  BRA `(.L_x_16) ;  /* 0xfffffffc00fc7947 */ /* 0x000fc0000383ffff */
[----:B------:R-:W-:-:S00]  /*0b30*/  NOP ;  /* 0x0000000000007918 */ /* 0x000fc00000000000 */
        /* <DEDUP_REMOVED lines=12> */
.L_x_18:


//--------------------- .nv.shared.reserved.0     --------------------------
	.section	.nv.shared.reserved.0,"aw",@nobits
	.weak		__nv_reservedSMEM_offset_0_alias
	.size		__nv_reservedSMEM_offset_0_alias, 0, 64
	.other		__nv_reservedSMEM_offset_0_alias,@"STO_CUDA_RESERVED_SHARED STV_DEFAULT"
__nv_reservedSMEM_offset_0_alias:
	.zero		0
	.zero		64


//--------------------- .nv.constant0.default_function_kernel --------------------------
	.section	.nv.constant0.default_function_kernel,"a",@progbits
	.sectionflags	@""
	.align	4
.nv.constant0.default_function_kernel:
	.zero		928


//--------------------- SYMBOLS --------------------------

	.type		.nv.reservedSmem.offset0,@object
	.size		.nv.reservedSmem.offset0,0x4
